//
// Generated by NVIDIA NVVM Compiler
//
// Compiler Build ID: CL-36424714
// Cuda compilation tools, release 13.0, V13.0.88
// Based on NVVM 20.0.0
//

.version 9.0
.target sm_100
.address_size 64

	// .globl	_Z6euclidPhPdi

.visible .entry _Z6euclidPhPdi(
	.param .u64 .ptr .align 1 _Z6euclidPhPdi_param_0,
	.param .u64 .ptr .align 1 _Z6euclidPhPdi_param_1,
	.param .u32 _Z6euclidPhPdi_param_2
)
{
	.reg .pred 	%p<19>;
	.reg .b16 	%rs<2>;
	.reg .b32 	%r<119>;
	.reg .b64 	%rd<7>;
	.reg .b64 	%fd<14>;

	ld.param.u64 	%rd3, [_Z6euclidPhPdi_param_0];
	ld.param.u64 	%rd4, [_Z6euclidPhPdi_param_1];
	ld.param.u32 	%r71, [_Z6euclidPhPdi_param_2];
	cvta.to.global.u64 	%rd1, %rd3;
	cvta.to.global.u64 	%rd2, %rd4;
	shl.b32 	%r72, %r71, 16;
	mov.u32 	%r73, %tid.x;
	shl.b32 	%r74, %r73, 8;
	add.s32 	%r87, %r72, %r74;
	mov.b32 	%r88, 0;
$L__BB0_1:
	mov.u32 	%r2, %r87;
	ld.global.f64 	%fd1, [%rd2];
	add.f64 	%fd2, %fd1, 0d4000000000000000;
	shr.s32 	%r77, %r2, 31;
	shr.u32 	%r78, %r77, 22;
	add.s32 	%r79, %r2, %r78;
	and.b32  	%r80, %r79, -1024;
	sub.s32 	%r81, %r2, %r80;
	cvt.rn.f64.s32 	%fd3, %r81;
	add.f64 	%fd4, %fd3, 0d3FE0000000000000;
	ld.global.f64 	%fd5, [%rd2+16];
	fma.rn.f64 	%fd6, %fd4, %fd5, %fd2;
	mul.f64 	%fd7, %fd6, 0d4130000000000000;
	cvt.rzi.u32.f64 	%r91, %fd7;
	ld.global.f64 	%fd8, [%rd2+8];
	add.f64 	%fd9, %fd8, 0d4000000000000000;
	shr.s32 	%r82, %r79, 10;
	cvt.rn.f64.s32 	%fd10, %r82;
	add.f64 	%fd11, %fd10, 0d3FE0000000000000;
	fma.rn.f64 	%fd12, %fd11, %fd5, %fd9;
	mul.f64 	%fd13, %fd12, 0d4130000000000000;
	cvt.rzi.u32.f64 	%r92, %fd13;
	mov.b32 	%r7, 1;
	mov.b32 	%r117, 0;
$L__BB0_2:
	setp.le.u32 	%p1, %r91, %r92;
	@%p1 bra 	$L__BB0_4;
	sub.s32 	%r91, %r91, %r92;
	add.s32 	%r117, %r117, 1;
	bra.uni 	$L__BB0_6;
$L__BB0_4:
	setp.le.u32 	%p2, %r92, %r91;
	mov.u32 	%r118, %r7;
	@%p2 bra 	$L__BB0_42;
	sub.s32 	%r92, %r92, %r91;
$L__BB0_6:
	setp.gt.u32 	%p3, %r91, %r92;
	@%p3 bra 	$L__BB0_9;
	setp.le.u32 	%p4, %r92, %r91;
	@%p4 bra 	$L__BB0_41;
	sub.s32 	%r92, %r92, %r91;
	bra.uni 	$L__BB0_10;
$L__BB0_9:
	sub.s32 	%r91, %r91, %r92;
	add.s32 	%r117, %r117, 1;
$L__BB0_10:
	setp.gt.u32 	%p5, %r91, %r92;
	@%p5 bra 	$L__BB0_13;
	setp.le.u32 	%p6, %r92, %r91;
	@%p6 bra 	$L__BB0_40;
	sub.s32 	%r92, %r92, %r91;
	bra.uni 	$L__BB0_14;
$L__BB0_13:
	sub.s32 	%r91, %r91, %r92;
	add.s32 	%r117, %r117, 1;
$L__BB0_14:
	setp.gt.u32 	%p7, %r91, %r92;
	@%p7 bra 	$L__BB0_17;
	setp.le.u32 	%p8, %r92, %r91;
	@%p8 bra 	$L__BB0_39;
	sub.s32 	%r92, %r92, %r91;
	bra.uni 	$L__BB0_18;
$L__BB0_17:
	sub.s32 	%r91, %r91, %r92;
	add.s32 	%r117, %r117, 1;
$L__BB0_18:
	setp.gt.u32 	%p9, %r91, %r92;
	@%p9 bra 	$L__BB0_21;
	setp.le.u32 	%p10, %r92, %r91;
	@%p10 bra 	$L__BB0_38;
	sub.s32 	%r92, %r92, %r91;
	bra.uni 	$L__BB0_22;
$L__BB0_21:
	sub.s32 	%r91, %r91, %r92;
	add.s32 	%r117, %r117, 1;
$L__BB0_22:
	setp.gt.u32 	%p11, %r91, %r92;
	@%p11 bra 	$L__BB0_25;
	setp.le.u32 	%p12, %r92, %r91;
	@%p12 bra 	$L__BB0_37;
	sub.s32 	%r92, %r92, %r91;
	bra.uni 	$L__BB0_26;
$L__BB0_25:
	sub.s32 	%r91, %r91, %r92;
	add.s32 	%r117, %r117, 1;
$L__BB0_26:
	setp.gt.u32 	%p13, %r91, %r92;
	@%p13 bra 	$L__BB0_29;
	setp.le.u32 	%p14, %r92, %r91;
	@%p14 bra 	$L__BB0_36;
	sub.s32 	%r92, %r92, %r91;
	bra.uni 	$L__BB0_30;
$L__BB0_29:
	sub.s32 	%r91, %r91, %r92;
	add.s32 	%r117, %r117, 1;
$L__BB0_30:
	setp.gt.u32 	%p15, %r91, %r92;
	@%p15 bra 	$L__BB0_33;
	setp.le.u32 	%p16, %r92, %r91;
	@%p16 bra 	$L__BB0_35;
	sub.s32 	%r92, %r92, %r91;
	bra.uni 	$L__BB0_34;
$L__BB0_33:
	sub.s32 	%r91, %r91, %r92;
	add.s32 	%r117, %r117, 1;
$L__BB0_34:
	add.s32 	%r7, %r7, 8;
	setp.eq.s32 	%p17, %r7, 1001;
	mov.b32 	%r118, 1001;
	@%p17 bra 	$L__BB0_42;
	bra.uni 	$L__BB0_2;
$L__BB0_35:
	add.s32 	%r118, %r7, 7;
	bra.uni 	$L__BB0_42;
$L__BB0_36:
	add.s32 	%r118, %r7, 6;
	bra.uni 	$L__BB0_42;
$L__BB0_37:
	add.s32 	%r118, %r7, 5;
	bra.uni 	$L__BB0_42;
$L__BB0_38:
	add.s32 	%r118, %r7, 4;
	bra.uni 	$L__BB0_42;
$L__BB0_39:
	add.s32 	%r118, %r7, 3;
	bra.uni 	$L__BB0_42;
$L__BB0_40:
	add.s32 	%r118, %r7, 2;
	bra.uni 	$L__BB0_42;
$L__BB0_41:
	add.s32 	%r118, %r7, 1;
$L__BB0_42:
	add.s32 	%r87, %r2, 1;
	mul.lo.s32 	%r84, %r2, 3;
	cvt.s64.s32 	%rd5, %r84;
	add.s64 	%rd6, %rd1, %rd5;
	mul.lo.s32 	%r85, %r117, 255;
	div.s32 	%r86, %r85, %r118;
	cvt.u16.u32 	%rs1, %r86;
	st.global.u8 	[%rd6], %rs1;
	st.global.u8 	[%rd6+1], %rs1;
	st.global.u8 	[%rd6+2], %rs1;
	add.s32 	%r88, %r88, 1;
	setp.ne.s32 	%p18, %r88, 256;
	@%p18 bra 	$L__BB0_1;
	ret;

}
	// .globl	_Z10mandelbrotPhPdi
.visible .entry _Z10mandelbrotPhPdi(
	.param .u64 .ptr .align 1 _Z10mandelbrotPhPdi_param_0,
	.param .u64 .ptr .align 1 _Z10mandelbrotPhPdi_param_1,
	.param .u32 _Z10mandelbrotPhPdi_param_2
)
{
	.reg .pred 	%p<13>;
	.reg .b16 	%rs<32>;
	.reg .b32 	%r<29>;
	.reg .b64 	%rd<7>;
	.reg .b64 	%fd<31>;

	ld.param.u64 	%rd4, [_Z10mandelbrotPhPdi_param_0];
	ld.param.u64 	%rd5, [_Z10mandelbrotPhPdi_param_1];
	ld.param.u32 	%r10, [_Z10mandelbrotPhPdi_param_2];
	cvta.to.global.u64 	%rd1, %rd4;
	cvta.to.global.u64 	%rd2, %rd5;
	shl.b32 	%r11, %r10, 16;
	mov.u32 	%r12, %tid.x;
	shl.b32 	%r13, %r12, 8;
	add.s32 	%r25, %r11, %r13;
	mov.b32 	%r26, 0;
$L__BB1_1:
	ld.global.f64 	%fd13, [%rd2];
	shr.s32 	%r15, %r25, 31;
	shr.u32 	%r16, %r15, 22;
	add.s32 	%r17, %r25, %r16;
	and.b32  	%r18, %r17, -1024;
	sub.s32 	%r19, %r25, %r18;
	cvt.rn.f64.s32 	%fd14, %r19;
	add.f64 	%fd15, %fd14, 0d3FE0000000000000;
	ld.global.f64 	%fd16, [%rd2+16];
	mul.f64 	%fd17, %fd15, %fd16;
	fma.rn.f64 	%fd1, %fd17, 0d3F50000000000000, %fd13;
	ld.global.f64 	%fd18, [%rd2+8];
	shr.s32 	%r20, %r17, 10;
	cvt.rn.f64.s32 	%fd19, %r20;
	add.f64 	%fd20, %fd19, 0d3FE0000000000000;
	mul.f64 	%fd21, %fd20, %fd16;
	fma.rn.f64 	%fd2, %fd21, 0d3F50000000000000, %fd18;
	mul.f64 	%fd28, %fd1, %fd1;
	mul.f64 	%fd27, %fd2, %fd2;
	add.f64 	%fd22, %fd28, %fd27;
	setp.geu.f64 	%p1, %fd22, 0d4010000000000000;
	mov.b32 	%r28, 1;
	@%p1 bra 	$L__BB1_4;
	mov.b32 	%r27, 1;
	mov.f64 	%fd29, %fd2;
	mov.f64 	%fd30, %fd1;
$L__BB1_3:
	sub.f64 	%fd23, %fd28, %fd27;
	add.f64 	%fd9, %fd1, %fd23;
	add.f64 	%fd24, %fd30, %fd30;
	fma.rn.f64 	%fd29, %fd24, %fd29, %fd2;
	add.s32 	%r28, %r27, 1;
	setp.lt.u32 	%p2, %r27, 999;
	mul.f64 	%fd28, %fd9, %fd9;
	mul.f64 	%fd27, %fd29, %fd29;
	add.f64 	%fd25, %fd28, %fd27;
	setp.lt.f64 	%p3, %fd25, 0d4010000000000000;
	and.pred  	%p4, %p2, %p3;
	mov.u32 	%r27, %r28;
	mov.f64 	%fd30, %fd9;
	@%p4 bra 	$L__BB1_3;
$L__BB1_4:
	mul.lo.s32 	%r22, %r25, 3;
	cvt.s64.s32 	%rd6, %r22;
	add.s64 	%rd3, %rd1, %rd6;
	setp.ne.s32 	%p5, %r28, 1000;
	@%p5 bra 	$L__BB1_6;
	mov.b16 	%rs31, 0;
	st.global.u8 	[%rd3], %rs31;
	st.global.u8 	[%rd3+1], %rs31;
	st.global.u8 	[%rd3+2], %rs31;
	bra.uni 	$L__BB1_18;
$L__BB1_6:
	cvt.u16.u32 	%rs4, %r28;
	mul.hi.u16 	%rs5, %rs4, -16765;
	shr.u16 	%rs3, %rs5, 5;
	cvt.u32.u16 	%r23, %rs3;
	mad.lo.s32 	%r24, %r23, 213, %r28;
	cvt.u16.u32 	%rs6, %r24;
	mul.lo.s16 	%rs7, %rs6, 6;
	and.b16  	%rs8, %rs7, 254;
	mul.lo.s16 	%rs9, %rs8, 255;
	not.b16 	%rs10, %rs9;
	shr.u16 	%rs11, %rs10, 8;
	mul.lo.s16 	%rs12, %rs11, 255;
	shr.u16 	%rs1, %rs12, 8;
	not.b16 	%rs13, %rs7;
	and.b16  	%rs14, %rs13, 255;
	mul.lo.s16 	%rs15, %rs14, 255;
	not.b16 	%rs16, %rs15;
	shr.u16 	%rs17, %rs16, 8;
	mul.lo.s16 	%rs18, %rs17, 255;
	shr.u16 	%rs2, %rs18, 8;
	setp.gt.s16 	%p6, %rs3, 1;
	@%p6 bra 	$L__BB1_10;
	setp.eq.s16 	%p10, %rs3, 0;
	@%p10 bra 	$L__BB1_14;
	setp.eq.s16 	%p11, %rs3, 1;
	@%p11 bra 	$L__BB1_9;
	bra.uni 	$L__BB1_17;
$L__BB1_9:
	st.global.u8 	[%rd3], %rs1;
	mov.b16 	%rs25, 255;
	st.global.u8 	[%rd3+1], %rs25;
	mov.b16 	%rs26, 0;
	st.global.u8 	[%rd3+2], %rs26;
	bra.uni 	$L__BB1_18;
$L__BB1_10:
	setp.eq.s16 	%p7, %rs3, 2;
	@%p7 bra 	$L__BB1_15;
	setp.eq.s16 	%p8, %rs3, 3;
	@%p8 bra 	$L__BB1_16;
	setp.eq.s16 	%p9, %rs3, 4;
	@%p9 bra 	$L__BB1_13;
	bra.uni 	$L__BB1_17;
$L__BB1_13:
	st.global.u8 	[%rd3], %rs2;
	mov.b16 	%rs19, 0;
	st.global.u8 	[%rd3+1], %rs19;
	mov.b16 	%rs20, 255;
	st.global.u8 	[%rd3+2], %rs20;
	bra.uni 	$L__BB1_18;
$L__BB1_14:
	mov.b16 	%rs27, 255;
	st.global.u8 	[%rd3], %rs27;
	st.global.u8 	[%rd3+1], %rs2;
	mov.b16 	%rs28, 0;
	st.global.u8 	[%rd3+2], %rs28;
	bra.uni 	$L__BB1_18;
$L__BB1_15:
	mov.b16 	%rs23, 0;
	st.global.u8 	[%rd3], %rs23;
	mov.b16 	%rs24, 255;
	st.global.u8 	[%rd3+1], %rs24;
	st.global.u8 	[%rd3+2], %rs2;
	bra.uni 	$L__BB1_18;
$L__BB1_16:
	mov.b16 	%rs21, 0;
	st.global.u8 	[%rd3], %rs21;
	st.global.u8 	[%rd3+1], %rs1;
	mov.b16 	%rs22, 255;
	st.global.u8 	[%rd3+2], %rs22;
	bra.uni 	$L__BB1_18;
$L__BB1_17:
	mov.b16 	%rs29, 255;
	st.global.u8 	[%rd3], %rs29;
	mov.b16 	%rs30, 0;
	st.global.u8 	[%rd3+1], %rs30;
	st.global.u8 	[%rd3+2], %rs1;
$L__BB1_18:
	add.s32 	%r25, %r25, 1;
	add.s32 	%r26, %r26, 1;
	setp.ne.s32 	%p12, %r26, 256;
	@%p12 bra 	$L__BB1_1;
	ret;

}


// ===== COMPILED SASS (sm_100) =====

	.target	sm_100

	.elftype	@"ET_EXEC"


//--------------------- .note.nv.tkinfo           --------------------------
	.section	.note.nv.tkinfo,"",@"SHT_NOTE"
	.sectionflags	@"SHF_NOTE_NV_TKINFO"
	.tkinfo
        /*0018*/ 	.word	0x00000002
        /*0030*/ 	.string	""
        /*0030*/ 	.string	"ptxas"
        /*0030*/ 	.string	"Cuda compilation tools, release 13.0, V13.0.88"
        /*0030*/ 	.string	"Build cuda_13.0.r13.0/compiler.36424714_0"
        /*0030*/ 	.string	"-arch sm_100 -m 64 "



//--------------------- .note.nv.cuinfo           --------------------------
	.section	.note.nv.cuinfo,"",@"SHT_NOTE"
	.sectionflags	@"SHF_NOTE_NV_CUINFO"
        /*0018*/ 	.short	0x0002
        /*001a*/ 	.short	0x0064
        /*001c*/ 	.short	0x0082
	.zero		2


//--------------------- .nv.info                  --------------------------
	.section	.nv.info,"",@"SHT_CUDA_INFO"
	.align	4


	//----- nvinfo : EIATTR_REGCOUNT
	.align		4
        /*0000*/ 	.byte	0x04, 0x2f
        /*0002*/ 	.short	(.L_1 - .L_0)
	.align		4
.L_0:
        /*0004*/ 	.word	index@(_Z6euclidPhPdi)
        /*0008*/ 	.word	0x00000012


	//----- nvinfo : EIATTR_FRAME_SIZE
	.align		4
.L_1:
        /*000c*/ 	.byte	0x04, 0x11
        /*000e*/ 	.short	(.L_3 - .L_2)
	.align		4
.L_2:
        /*0010*/ 	.word	index@(_Z6euclidPhPdi)
        /*0014*/ 	.word	0x00000000


	//----- nvinfo : EIATTR_REGCOUNT
	.align		4
.L_3:
        /*0018*/ 	.byte	0x04, 0x2f
        /*001a*/ 	.short	(.L_5 - .L_4)
	.align		4
.L_4:
        /*001c*/ 	.word	index@(_Z10mandelbrotPhPdi)
        /*0020*/ 	.word	0x00000014


	//----- nvinfo : EIATTR_FRAME_SIZE
	.align		4
.L_5:
        /*0024*/ 	.byte	0x04, 0x11
        /*0026*/ 	.short	(.L_7 - .L_6)
	.align		4
.L_6:
        /*0028*/ 	.word	index@(_Z10mandelbrotPhPdi)
        /*002c*/ 	.word	0x00000000


	//----- nvinfo : EIATTR_MIN_STACK_SIZE
	.align		4
.L_7:
        /*0030*/ 	.byte	0x04, 0x12
        /*0032*/ 	.short	(.L_9 - .L_8)
	.align		4
.L_8:
        /*0034*/ 	.word	index@(_Z10mandelbrotPhPdi)
        /*0038*/ 	.word	0x00000000


	//----- nvinfo : EIATTR_MIN_STACK_SIZE
	.align		4
.L_9:
        /*003c*/ 	.byte	0x04, 0x12
        /*003e*/ 	.short	(.L_11 - .L_10)
	.align		4
.L_10:
        /*0040*/ 	.word	index@(_Z6euclidPhPdi)
        /*0044*/ 	.word	0x00000000
.L_11:


//--------------------- .nv.compat                --------------------------
	.section	.nv.compat,"",@"SHT_CUDA_COMPAT_INFO"
	.align	4
        /*0000*/ 	.byte	0x02, 0x09, 0x00, 0x00, 0x02, 0x02, 0x01, 0x00, 0x02, 0x05, 0x05, 0x00, 0x03, 0x07, 0x01, 0x01
        /*0010*/ 	.byte	0x02, 0x03, 0x00, 0x00, 0x02, 0x06, 0x01, 0x00, 0x04, 0x0b, 0x08, 0x00, 0x01, 0x00, 0x00, 0x00
        /*0020*/ 	.byte	0x00, 0x00, 0x00, 0x00


//--------------------- .nv.info._Z10mandelbrotPhPdi --------------------------
	.section	.nv.info._Z10mandelbrotPhPdi,"",@"SHT_CUDA_INFO"
	.sectionflags	@""
	.align	4


	//----- nvinfo : EIATTR_CUDA_API_VERSION
	.align		4
        /*0000*/ 	.byte	0x04, 0x37
        /*0002*/ 	.short	(.L_13 - .L_12)
.L_12:
        /*0004*/ 	.word	0x00000082


	//----- nvinfo : EIATTR_KPARAM_INFO
	.align		4
.L_13:
        /*0008*/ 	.byte	0x04, 0x17
        /*000a*/ 	.short	(.L_15 - .L_14)
.L_14:
        /*000c*/ 	.word	0x00000000
        /*0010*/ 	.short	0x0002
        /*0012*/ 	.short	0x0010
        /*0014*/ 	.byte	0x00, 0xf0, 0x11, 0x00


	//----- nvinfo : EIATTR_KPARAM_INFO
	.align		4
.L_15:
        /*0018*/ 	.byte	0x04, 0x17
        /*001a*/ 	.short	(.L_17 - .L_16)
.L_16:
        /*001c*/ 	.word	0x00000000
        /*0020*/ 	.short	0x0001
        /*0022*/ 	.short	0x0008
        /*0024*/ 	.byte	0x00, 0xf5, 0x21, 0x00


	//----- nvinfo : EIATTR_KPARAM_INFO
	.align		4
.L_17:
        /*0028*/ 	.byte	0x04, 0x17
        /*002a*/ 	.short	(.L_19 - .L_18)
.L_18:
        /*002c*/ 	.word	0x00000000
        /*0030*/ 	.short	0x0000
        /*0032*/ 	.short	0x0000
        /*0034*/ 	.byte	0x00, 0xf5, 0x21, 0x00


	//----- nvinfo : EIATTR_SPARSE_MMA_MASK
	.align		4
.L_19:
        /*0038*/ 	.byte	0x03, 0x50
        /*003a*/ 	.short	0x0000


	//----- nvinfo : EIATTR_MAXREG_COUNT
	.align		4
        /*003c*/ 	.byte	0x03, 0x1b
        /*003e*/ 	.short	0x00ff


	//----- nvinfo : EIATTR_MERCURY_ISA_VERSION
	.align		4
        /*0040*/ 	.byte	0x03, 0x5f
        /*0042*/ 	.short	0x0101


	//----- nvinfo : EIATTR_VRC_CTA_INIT_COUNT
	.align		4
        /*0044*/ 	.byte	0x02, 0x4a
	.zero		1
	.zero		1


	//----- nvinfo : EIATTR_EXIT_INSTR_OFFSETS
	.align		4
        /*0048*/ 	.byte	0x04, 0x1c
        /*004a*/ 	.short	(.L_21 - .L_20)


	//   ....[0]....
.L_20:
        /*004c*/ 	.word	0x00000890


	//----- nvinfo : EIATTR_CRS_STACK_SIZE
	.align		4
.L_21:
        /*0050*/ 	.byte	0x04, 0x1e
        /*0052*/ 	.short	(.L_23 - .L_22)
.L_22:
        /*0054*/ 	.word	0x00000000


	//----- nvinfo : EIATTR_CBANK_PARAM_SIZE
	.align		4
.L_23:
        /*0058*/ 	.byte	0x03, 0x19
        /*005a*/ 	.short	0x0014


	//----- nvinfo : EIATTR_PARAM_CBANK
	.align		4
        /*005c*/ 	.byte	0x04, 0x0a
        /*005e*/ 	.short	(.L_25 - .L_24)
	.align		4
.L_24:
        /*0060*/ 	.word	index@(.nv.constant0._Z10mandelbrotPhPdi)
        /*0064*/ 	.short	0x0380
        /*0066*/ 	.short	0x0014


	//----- nvinfo : EIATTR_SW_WAR
	.align		4
.L_25:
        /*0068*/ 	.byte	0x04, 0x36
        /*006a*/ 	.short	(.L_27 - .L_26)
.L_26:
        /*006c*/ 	.word	0x00000008
.L_27:


//--------------------- .nv.info._Z6euclidPhPdi   --------------------------
	.section	.nv.info._Z6euclidPhPdi,"",@"SHT_CUDA_INFO"
	.sectionflags	@""
	.align	4


	//----- nvinfo : EIATTR_CUDA_API_VERSION
	.align		4
        /*0000*/ 	.byte	0x04, 0x37
        /*0002*/ 	.short	(.L_29 - .L_28)
.L_28:
        /*0004*/ 	.word	0x00000082


	//----- nvinfo : EIATTR_KPARAM_INFO
	.align		4
.L_29:
        /*0008*/ 	.byte	0x04, 0x17
        /*000a*/ 	.short	(.L_31 - .L_30)
.L_30:
        /*000c*/ 	.word	0x00000000
        /*0010*/ 	.short	0x0002
        /*0012*/ 	.short	0x0010
        /*0014*/ 	.byte	0x00, 0xf0, 0x11, 0x00


	//----- nvinfo : EIATTR_KPARAM_INFO
	.align		4
.L_31:
        /*0018*/ 	.byte	0x04, 0x17
        /*001a*/ 	.short	(.L_33 - .L_32)
.L_32:
        /*001c*/ 	.word	0x00000000
        /*0020*/ 	.short	0x0001
        /*0022*/ 	.short	0x0008
        /*0024*/ 	.byte	0x00, 0xf5, 0x21, 0x00


	//----- nvinfo : EIATTR_KPARAM_INFO
	.align		4
.L_33:
        /*0028*/ 	.byte	0x04, 0x17
        /*002a*/ 	.short	(.L_35 - .L_34)
.L_34:
        /*002c*/ 	.word	0x00000000
        /*0030*/ 	.short	0x0000
        /*0032*/ 	.short	0x0000
        /*0034*/ 	.byte	0x00, 0xf5, 0x21, 0x00


	//----- nvinfo : EIATTR_SPARSE_MMA_MASK
	.align		4
.L_35:
        /*0038*/ 	.byte	0x03, 0x50
        /*003a*/ 	.short	0x0000


	//----- nvinfo : EIATTR_MAXREG_COUNT
	.align		4
        /*003c*/ 	.byte	0x03, 0x1b
        /*003e*/ 	.short	0x00ff


	//----- nvinfo : EIATTR_MERCURY_ISA_VERSION
	.align		4
        /*0040*/ 	.byte	0x03, 0x5f
        /*0042*/ 	.short	0x0101


	//----- nvinfo : EIATTR_VRC_CTA_INIT_COUNT
	.align		4
        /*0044*/ 	.byte	0x02, 0x4a
	.zero		1
	.zero		1


	//----- nvinfo : EIATTR_EXIT_INSTR_OFFSETS
	.align		4
        /*0048*/ 	.byte	0x04, 0x1c
        /*004a*/ 	.short	(.L_37 - .L_36)


	//   ....[0]....
.L_36:
        /*004c*/ 	.word	0x00000aa0


	//----- nvinfo : EIATTR_CRS_STACK_SIZE
	.align		4
.L_37:
        /*0050*/ 	.byte	0x04, 0x1e
        /*0052*/ 	.short	(.L_39 - .L_38)
.L_38:
        /*0054*/ 	.word	0x00000000


	//----- nvinfo : EIATTR_CBANK_PARAM_SIZE
	.align		4
.L_39:
        /*0058*/ 	.byte	0x03, 0x19
        /*005a*/ 	.short	0x0014


	//----- nvinfo : EIATTR_PARAM_CBANK
	.align		4
        /*005c*/ 	.byte	0x04, 0x0a
        /*005e*/ 	.short	(.L_41 - .L_40)
	.align		4
.L_40:
        /*0060*/ 	.word	index@(.nv.constant0._Z6euclidPhPdi)
        /*0064*/ 	.short	0x0380
        /*0066*/ 	.short	0x0014


	//----- nvinfo : EIATTR_SW_WAR
	.align		4
.L_41:
        /*0068*/ 	.byte	0x04, 0x36
        /*006a*/ 	.short	(.L_43 - .L_42)
.L_42:
        /*006c*/ 	.word	0x00000008
.L_43:


//--------------------- .nv.callgraph             --------------------------
	.section	.nv.callgraph,"",@"SHT_CUDA_CALLGRAPH"
	.align	4
	.sectionentsize	8
	.align		4
        /*0000*/ 	.word	0x00000000
	.align		4
        /*0004*/ 	.word	0xffffffff
	.align		4
        /*0008*/ 	.word	0x00000000
	.align		4
        /*000c*/ 	.word	0xfffffffe
	.align		4
        /*0010*/ 	.word	0x00000000
	.align		4
        /*0014*/ 	.word	0xfffffffd
	.align		4
        /*0018*/ 	.word	0x00000000
	.align		4
        /*001c*/ 	.word	0xfffffffc


//--------------------- .text._Z10mandelbrotPhPdi --------------------------
	.section	.text._Z10mandelbrotPhPdi,"ax",@progbits
	.align	128
        .global         _Z10mandelbrotPhPdi
        .type           _Z10mandelbrotPhPdi,@function
        .size           _Z10mandelbrotPhPdi,(.L_x_42 - _Z10mandelbrotPhPdi)
        .other          _Z10mandelbrotPhPdi,@"STO_CUDA_ENTRY STV_DEFAULT"
_Z10mandelbrotPhPdi:
.text._Z10mandelbrotPhPdi:
[----:B------:R-:W-:Y:S01]  /*0000*/  LDC R1, c[0x0][0x37c] ;  /* 0x0000df00ff017b82 */ /* 0x000fe20000000800 */
[----:B------:R-:W0:Y:S07]  /*0010*/  S2R R0, SR_TID.X ;  /* 0x0000000000007919 */ /* 0x000e2e0000002100 */
[----:B------:R-:W0:Y:S01]  /*0020*/  LDC R3, c[0x0][0x390] ;  /* 0x0000e400ff037b82 */ /* 0x000e220000000800 */
[----:B------:R-:W1:Y:S01]  /*0030*/  LDCU.64 UR6, c[0x0][0x358] ;  /* 0x00006b00ff0677ac */ /* 0x000e620008000a00 */
[----:B------:R-:W-:Y:S01]  /*0040*/  UMOV UR4, URZ ;  /* 0x000000ff00047c82 */ /* 0x000fe20008000000 */
[----:B0-----:R-:W-:-:S04]  /*0050*/  IMAD R0, R3, 0x100, R0 ;  /* 0x0000010003007824 */ /* 0x001fc800078e0200 */
[----:B-1----:R-:W-:-:S07]  /*0060*/  IMAD.SHL.U32 R0, R0, 0x100, RZ ;  /* 0x0000010000007824 */ /* 0x002fce00078e00ff */
.L_x_12:
[----:B01-34-:R-:W0:Y:S02]  /*0070*/  LDC.64 R8, c[0x0][0x388] ;  /* 0x0000e200ff087b82 */ /* 0x01be240000000a00 */
[----:B0-2---:R-:W2:Y:S04]  /*0080*/  LDG.E.64 R6, desc[UR6][R8.64+0x10] ;  /* 0x0000100608067981 */ /* 0x005ea8000c1e1b00 */
[----:B------:R-:W3:Y:S04]  /*0090*/  LDG.E.64 R2, desc[UR6][R8.64+0x8] ;  /* 0x0000080608027981 */ /* 0x000ee8000c1e1b00 */
[----:B------:R-:W4:Y:S01]  /*00a0*/  LDG.E.64 R4, desc[UR6][R8.64] ;  /* 0x0000000608047981 */ /* 0x000f22000c1e1b00 */
[----:B------:R-:W-:Y:S01]  /*00b0*/  SHF.R.S32.HI R11, RZ, 0x1f, R0 ;  /* 0x0000001fff0b7819 */ /* 0x000fe20000011400 */
[----:B------:R-:W-:Y:S03]  /*00c0*/  BSSY.RECONVERGENT B0, `(.L_x_0) ;  /* 0x0000023000007945 */ /* 0x000fe60003800200 */
[----:B------:R-:W-:-:S04]  /*00d0*/  LEA.HI R11, R11, R0, RZ, 0xa ;  /* 0x000000000b0b7211 */ /* 0x000fc800078f50ff */
[----:B------:R-:W-:Y:S02]  /*00e0*/  SHF.R.S32.HI R15, RZ, 0xa, R11 ;  /* 0x0000000aff0f7819 */ /* 0x000fe4000001140b */
[----:B------:R-:W-:Y:S02]  /*00f0*/  LOP3.LUT R11, R11, 0xfffffc00, RZ, 0xc0, !PT ;  /* 0xfffffc000b0b7812 */ /* 0x000fe400078ec0ff */
[----:B------:R0:W1:Y:S03]  /*0100*/  I2F.F64 R12, R15 ;  /* 0x0000000f000c7312 */ /* 0x0000660000201c00 */
[----:B------:R-:W-:-:S05]  /*0110*/  IMAD.IADD R14, R0, 0x1, -R11 ;  /* 0x00000001000e7824 */ /* 0x000fca00078e0a0b */
[----:B------:R-:W5:Y:S01]  /*0120*/  I2F.F64 R10, R14 ;  /* 0x0000000e000a7312 */ /* 0x000f620000201c00 */
[----:B0-----:R-:W-:Y:S01]  /*0130*/  IMAD.MOV.U32 R15, RZ, RZ, 0x1 ;  /* 0x00000001ff0f7424 */ /* 0x001fe200078e00ff */
[----:B-1----:R-:W-:Y:S02]  /*0140*/  DADD R12, R12, 0.5 ;  /* 0x3fe000000c0c7429 */ /* 0x002fe40000000000 */
[----:B-----5:R-:W-:-:S06]  /*0150*/  DADD R10, R10, 0.5 ;  /* 0x3fe000000a0a7429 */ /* 0x020fcc0000000000 */
[----:B--2---:R-:W-:Y:S02]  /*0160*/  DMUL R12, R6, R12 ;  /* 0x0000000c060c7228 */ /* 0x004fe40000000000 */
[----:B------:R-:W-:-:S06]  /*0170*/  DMUL R10, R10, R6 ;  /* 0x000000060a0a7228 */ /* 0x000fcc0000000000 */
[----:B---3--:R-:W-:Y:S02]  /*0180*/  DFMA R2, R12, 0.0009765625, R2 ;  /* 0x3f5000000c02782b */ /* 0x008fe40000000002 */
[----:B----4-:R-:W-:-:S06]  /*0190*/  DFMA R4, R10, 0.0009765625, R4 ;  /* 0x3f5000000a04782b */ /* 0x010fcc0000000004 */
[----:B------:R-:W-:Y:S02]  /*01a0*/  DMUL R8, R2, R2 ;  /* 0x0000000202087228 */ /* 0x000fe40000000000 */
[----:B------:R-:W-:-:S08]  /*01b0*/  DMUL R6, R4, R4 ;  /* 0x0000000404067228 */ /* 0x000fd00000000000 */
[----:B------:R-:W-:-:S08]  /*01c0*/  DADD R10, R6, R8 ;  /* 0x00000000060a7229 */ /* 0x000fd00000000008 */
[----:B------:R-:W-:-:S14]  /*01d0*/  DSETP.GEU.AND P0, PT, R10, 4, PT ;  /* 0x401000000a00742a */ /* 0x000fdc0003f0e000 */
[----:B------:R-:W-:Y:S05]  /*01e0*/  @P0 BRA `(.L_x_1) ;  /* 0x0000000000400947 */ /* 0x000fea0003800000 */
[----:B------:R-:W-:Y:S02]  /*01f0*/  IMAD.MOV.U32 R15, RZ, RZ, 0x1 ;  /* 0x00000001ff0f7424 */ /* 0x000fe400078e00ff */
[----:B------:R-:W-:Y:S02]  /*0200*/  IMAD.MOV.U32 R10, RZ, RZ, R2 ;  /* 0x000000ffff0a7224 */ /* 0x000fe400078e0002 */
[----:B------:R-:W-:Y:S02]  /*0210*/  IMAD.MOV.U32 R11, RZ, RZ, R3 ;  /* 0x000000ffff0b7224 */ /* 0x000fe400078e0003 */
[----:B------:R-:W-:Y:S02]  /*0220*/  IMAD.MOV.U32 R12, RZ, RZ, R4 ;  /* 0x000000ffff0c7224 */ /* 0x000fe400078e0004 */
[----:B------:R-:W-:-:S07]  /*0230*/  IMAD.MOV.U32 R13, RZ, RZ, R5 ;  /* 0x000000ffff0d7224 */ /* 0x000fce00078e0005 */
.L_x_2:
[----:B------:R-:W-:Y:S01]  /*0240*/  DADD R6, -R8, R6 ;  /* 0x0000000008067229 */ /* 0x000fe20000000106 */
[C---:B------:R-:W-:Y:S01]  /*0250*/  ISETP.LT.U32.AND P1, PT, R15.reuse, 0x3e7, PT ;  /* 0x000003e70f00780c */ /* 0x040fe20003f21070 */
[----:B------:R-:W-:Y:S01]  /*0260*/  DADD R8, R12, R12 ;  /* 0x000000000c087229 */ /* 0x000fe2000000000c */
[----:B------:R-:W-:-:S05]  /*0270*/  VIADD R15, R15, 0x1 ;  /* 0x000000010f0f7836 */ /* 0x000fca0000000000 */
[----:B------:R-:W-:Y:S02]  /*0280*/  DADD R12, R4, R6 ;  /* 0x00000000040c7229 */ /* 0x000fe40000000006 */
[----:B------:R-:W-:-:S06]  /*0290*/  DFMA R10, R8, R10, R2 ;  /* 0x0000000a080a722b */ /* 0x000fcc0000000002 */
[----:B------:R-:W-:Y:S02]  /*02a0*/  DMUL R6, R12, R12 ;  /* 0x0000000c0c067228 */ /* 0x000fe40000000000 */
[----:B------:R-:W-:-:S08]  /*02b0*/  DMUL R8, R10, R10 ;  /* 0x0000000a0a087228 */ /* 0x000fd00000000000 */
[----:B------:R-:W-:-:S08]  /*02c0*/  DADD R16, R6, R8 ;  /* 0x0000000006107229 */ /* 0x000fd00000000008 */
[----:B------:R-:W-:-:S14]  /*02d0*/  DSETP.GEU.AND P0, PT, R16, 4, PT ;  /* 0x401000001000742a */ /* 0x000fdc0003f0e000 */
[----:B------:R-:W-:Y:S05]  /*02e0*/  @!P0 BRA P1, `(.L_x_2) ;  /* 0xfffffffc00d48947 */ /* 0x000fea000083ffff */
.L_x_1:
[----:B------:R-:W-:Y:S05]  /*02f0*/  BSYNC.RECONVERGENT B0 ;  /* 0x0000000000007941 */ /* 0x000fea0003800200 */
.L_x_0:
[----:B------:R-:W0:Y:S01]  /*0300*/  LDCU.64 UR8, c[0x0][0x380] ;  /* 0x00007000ff0877ac */ /* 0x000e220008000a00 */
[----:B------:R-:W-:Y:S01]  /*0310*/  IMAD R3, R0, 0x3, RZ ;  /* 0x0000000300037824 */ /* 0x000fe200078e02ff */
[----:B------:R-:W-:Y:S01]  /*0320*/  ISETP.NE.AND P0, PT, R15, 0x3e8, PT ;  /* 0x000003e80f00780c */ /* 0x000fe20003f05270 */
[----:B------:R-:W-:Y:S01]  /*0330*/  BSSY.RECONVERGENT B0, `(.L_x_3) ;  /* 0x0000052000007945 */ /* 0x000fe20003800200 */
[----:B------:R-:W-:-:S04]  /*0340*/  UIADD3 UR4, UPT, UPT, UR4, 0x1, URZ ;  /* 0x0000000104047890 */ /* 0x000fc8000fffe0ff */
[----:B------:R-:W-:Y:S01]  /*0350*/  UISETP.NE.AND UP0, UPT, UR4, 0x100, UPT ;  /* 0x000001000400788c */ /* 0x000fe2000bf05270 */
[----:B0-----:R-:W-:-:S04]  /*0360*/  IADD3 R2, P1, PT, R3, UR8, RZ ;  /* 0x0000000803027c10 */ /* 0x001fc8000ff3e0ff */
[----:B------:R-:W-:-:S05]  /*0370*/  LEA.HI.X.SX32 R3, R3, UR9, 0x1, P1 ;  /* 0x0000000903037c11 */ /* 0x000fca00088f0eff */
[----:B------:R0:W-:Y:S04]  /*0380*/  @!P0 STG.E.U8 desc[UR6][R2.64], RZ ;  /* 0x000000ff02008986 */ /* 0x0001e8000c101106 */
[----:B------:R0:W-:Y:S04]  /*0390*/  @!P0 STG.E.U8 desc[UR6][R2.64+0x1], RZ ;  /* 0x000001ff02008986 */ /* 0x0001e8000c101106 */
[----:B------:R0:W-:Y:S01]  /*03a0*/  @!P0 STG.E.U8 desc[UR6][R2.64+0x2], RZ ;  /* 0x000002ff02008986 */ /* 0x0001e2000c101106 */
[----:B------:R-:W-:Y:S05]  /*03b0*/  @!P0 BRA `(.L_x_4) ;  /* 0x0000000400248947 */ /* 0x000fea0003800000 */
[----:B------:R-:W-:Y:S01]  /*03c0*/  LOP3.LUT R4, R15, 0xffff, RZ, 0xc0, !PT ;  /* 0x0000ffff0f047812 */ /* 0x000fe200078ec0ff */
[----:B------:R-:W-:Y:S04]  /*03d0*/  BSSY.RELIABLE B1, `(.L_x_5) ;  /* 0x0000034000017945 */ /* 0x000fe80003800100 */
[----:B------:R-:W-:-:S05]  /*03e0*/  IMAD R4, R4, 0xbe83, RZ ;  /* 0x0000be8304047824 */ /* 0x000fca00078e02ff */
[----:B------:R-:W-:-:S05]  /*03f0*/  SHF.R.U32.HI R4, RZ, 0x15, R4 ;  /* 0x00000015ff047819 */ /* 0x000fca0000011604 */
[----:B------:R-:W-:-:S05]  /*0400*/  IMAD R15, R4, 0xd5, R15 ;  /* 0x000000d5040f7824 */ /* 0x000fca00078e020f */
[----:B------:R-:W-:-:S05]  /*0410*/  PRMT R5, R15, 0x9910, RZ ;  /* 0x000099100f057816 */ /* 0x000fca00000000ff */
[----:B------:R-:W-:-:S05]  /*0420*/  IMAD R5, R5, 0x6, RZ ;  /* 0x0000000605057824 */ /* 0x000fca00078e02ff */
[C---:B------:R-:W-:Y:S02]  /*0430*/  LOP3.LUT R6, R5.reuse, 0xfe, RZ, 0xc0, !PT ;  /* 0x000000fe05067812 */ /* 0x040fe400078ec0ff */
[----:B------:R-:W-:-:S03]  /*0440*/  LOP3.LUT R5, R5, 0xff, RZ, 0xc, !PT ;  /* 0x000000ff05057812 */ /* 0x000fc600078e0cff */
[----:B------:R-:W-:Y:S02]  /*0450*/  IMAD R6, R6, 0xff, RZ ;  /* 0x000000ff06067824 */ /* 0x000fe400078e02ff */
[----:B------:R-:W-:-:S03]  /*0460*/  IMAD R5, R5, 0xff, RZ ;  /* 0x000000ff05057824 */ /* 0x000fc600078e02ff */
[----:B------:R-:W-:Y:S02]  /*0470*/  LOP3.LUT R6, RZ, R6, RZ, 0x33, !PT ;  /* 0x00000006ff067212 */ /* 0x000fe400078e33ff */
[----:B------:R-:W-:Y:S02]  /*0480*/  LOP3.LUT R5, RZ, R5, RZ, 0x33, !PT ;  /* 0x00000005ff057212 */ /* 0x000fe400078e33ff */
[----:B------:R-:W-:Y:S02]  /*0490*/  LOP3.LUT R6, R6, 0xffff, RZ, 0xc0, !PT ;  /* 0x0000ffff06067812 */ /* 0x000fe400078ec0ff */
[----:B------:R-:W-:Y:S02]  /*04a0*/  LOP3.LUT R7, R5, 0xffff, RZ, 0xc0, !PT ;  /* 0x0000ffff05077812 */ /* 0x000fe400078ec0ff */
[----:B------:R-:W-:Y:S02]  /*04b0*/  SHF.R.U32.HI R5, RZ, 0x8, R6 ;  /* 0x00000008ff057819 */ /* 0x000fe40000011606 */
[----:B------:R-:W-:-:S02]  /*04c0*/  SHF.R.U32.HI R6, RZ, 0x8, R7 ;  /* 0x00000008ff067819 */ /* 0x000fc40000011607 */
[----:B------:R-:W-:Y:S02]  /*04d0*/  PRMT R7, R4, 0x9910, RZ ;  /* 0x0000991004077816 */ /* 0x000fe400000000ff */
[----:B------:R-:W-:Y:S02]  /*04e0*/  PRMT R5, R5, 0x9910, RZ ;  /* 0x0000991005057816 */ /* 0x000fe400000000ff */
[----:B------:R-:W-:Y:S02]  /*04f0*/  ISETP.GT.AND P0, PT, R7, 0x1, PT ;  /* 0x000000010700780c */ /* 0x000fe40003f04270 */
[----:B------:R-:W-:Y:S01]  /*0500*/  PRMT R6, R6, 0x9910, RZ ;  /* 0x0000991006067816 */ /* 0x000fe200000000ff */
[----:B------:R-:W-:-:S04]  /*0510*/  IMAD R5, R5, 0xff, RZ ;  /* 0x000000ff05057824 */ /* 0x000fc800078e02ff */
[----:B------:R-:W-:Y:S01]  /*0520*/  IMAD R6, R6, 0xff, RZ ;  /* 0x000000ff06067824 */ /* 0x000fe200078e02ff */
[----:B------:R-:W-:-:S04]  /*0530*/  LOP3.LUT R5, R5, 0xffff, RZ, 0xc0, !PT ;  /* 0x0000ffff05057812 */ /* 0x000fc800078ec0ff */
[----:B------:R-:W-:Y:S02]  /*0540*/  LOP3.LUT R6, R6, 0xffff, RZ, 0xc0, !PT ;  /* 0x0000ffff06067812 */ /* 0x000fe400078ec0ff */
[----:B------:R-:W-:Y:S02]  /*0550*/  SHF.R.U32.HI R5, RZ, 0x8, R5 ;  /* 0x00000008ff057819 */ /* 0x000fe40000011605 */
[----:B------:R-:W-:Y:S01]  /*0560*/  SHF.R.U32.HI R9, RZ, 0x8, R6 ;  /* 0x00000008ff097819 */ /* 0x000fe20000011606 */
[----:B------:R-:W-:Y:S06]  /*0570*/  @P0 BRA `(.L_x_6) ;  /* 0x0000000000400947 */ /* 0x000fec0003800000 */
[----:B------:R-:W-:-:S13]  /*0580*/  ISETP.NE.AND P0, PT, R4, RZ, PT ;  /* 0x000000ff0400720c */ /* 0x000fda0003f05270 */
[----:B------:R-:W-:Y:S05]  /*0590*/  @!P0 BREAK.RELIABLE B1 ;  /* 0x0000000000018942 */ /* 0x000fea0003800100 */
[----:B------:R-:W-:Y:S05]  /*05a0*/  @!P0 BRA `(.L_x_7) ;  /* 0x0000000000208947 */ /* 0x000fea0003800000 */
[----:B------:R-:W-:-:S13]  /*05b0*/  ISETP.NE.AND P0, PT, R7, 0x1, PT ;  /* 0x000000010700780c */ /* 0x000fda0003f05270 */
[----:B------:R-:W-:Y:S05]  /*05c0*/  @!P0 BREAK.RELIABLE B1 ;  /* 0x0000000000018942 */ /* 0x000fea0003800100 */
[----:B------:R-:W-:Y:S05]  /*05d0*/  @P0 BRA `(.L_x_8) ;  /* 0x00000000004c0947 */ /* 0x000fea0003800000 */
[----:B------:R-:W-:Y:S01]  /*05e0*/  IMAD.MOV.U32 R4, RZ, RZ, 0xff ;  /* 0x000000ffff047424 */ /* 0x000fe200078e00ff */
[----:B------:R1:W-:Y:S04]  /*05f0*/  STG.E.U8 desc[UR6][R2.64], R5 ;  /* 0x0000000502007986 */ /* 0x0003e8000c101106 */
[----:B------:R1:W-:Y:S04]  /*0600*/  STG.E.U8 desc[UR6][R2.64+0x2], RZ ;  /* 0x000002ff02007986 */ /* 0x0003e8000c101106 */
[----:B------:R1:W-:Y:S01]  /*0610*/  STG.E.U8 desc[UR6][R2.64+0x1], R4 ;  /* 0x0000010402007986 */ /* 0x0003e2000c101106 */
[----:B------:R-:W-:Y:S05]  /*0620*/  BRA `(.L_x_4) ;  /* 0x0000000000887947 */ /* 0x000fea0003800000 */
.L_x_7:
[----:B------:R-:W-:Y:S01]  /*0630*/  IMAD.MOV.U32 R4, RZ, RZ, 0xff ;  /* 0x000000ffff047424 */ /* 0x000fe200078e00ff */
[----:B------:R4:W-:Y:S04]  /*0640*/  STG.E.U8 desc[UR6][R2.64+0x1], R9 ;  /* 0x0000010902007986 */ /* 0x0009e8000c101106 */
[----:B------:R4:W-:Y:S04]  /*0650*/  STG.E.U8 desc[UR6][R2.64+0x2], RZ ;  /* 0x000002ff02007986 */ /* 0x0009e8000c101106 */
[----:B------:R4:W-:Y:S01]  /*0660*/  STG.E.U8 desc[UR6][R2.64], R4 ;  /* 0x0000000402007986 */ /* 0x0009e2000c101106 */
[----:B------:R-:W-:Y:S05]  /*0670*/  BRA `(.L_x_4) ;  /* 0x0000000000747947 */ /* 0x000fea0003800000 */
.L_x_6:
[----:B------:R-:W-:-:S13]  /*0680*/  ISETP.NE.AND P0, PT, R7, 0x2, PT ;  /* 0x000000020700780c */ /* 0x000fda0003f05270 */
[----:B------:R-:W-:Y:S05]  /*0690*/  @!P0 BREAK.RELIABLE B1 ;  /* 0x0000000000018942 */ /* 0x000fea0003800100 */
[----:B------:R-:W-:Y:S05]  /*06a0*/  @!P0 BRA `(.L_x_9) ;  /* 0x0000000000588947 */ /* 0x000fea0003800000 */
[----:B------:R-:W-:-:S13]  /*06b0*/  ISETP.NE.AND P0, PT, R7, 0x3, PT ;  /* 0x000000030700780c */ /* 0x000fda0003f05270 */
[----:B------:R-:W-:Y:S05]  /*06c0*/  @!P0 BREAK.RELIABLE B1 ;  /* 0x0000000000018942 */ /* 0x000fea0003800100 */
[----:B------:R-:W-:Y:S05]  /*06d0*/  @!P0 BRA `(.L_x_10) ;  /* 0x0000000000388947 */ /* 0x000fea0003800000 */
[----:B------:R-:W-:-:S13]  /*06e0*/  ISETP.NE.AND P0, PT, R7, 0x4, PT ;  /* 0x000000040700780c */ /* 0x000fda0003f05270 */
[----:B------:R-:W-:Y:S05]  /*06f0*/  @!P0 BREAK.RELIABLE B1 ;  /* 0x0000000000018942 */ /* 0x000fea0003800100 */
[----:B------:R-:W-:Y:S05]  /*0700*/  @!P0 BRA `(.L_x_11) ;  /* 0x0000000000188947 */ /* 0x000fea0003800000 */
.L_x_8:
[----:B------:R-:W-:Y:S05]  /*0710*/  BSYNC.RELIABLE B1 ;  /* 0x0000000000017941 */ /* 0x000fea0003800100 */
.L_x_5:
[----:B------:R-:W-:Y:S01]  /*0720*/  IMAD.MOV.U32 R4, RZ, RZ, 0xff ;  /* 0x000000ffff047424 */ /* 0x000fe200078e00ff */
[----:B------:R1:W-:Y:S04]  /*0730*/  STG.E.U8 desc[UR6][R2.64+0x2], R5 ;  /* 0x0000020502007986 */ /* 0x0003e8000c101106 */
[----:B------:R1:W-:Y:S04]  /*0740*/  STG.E.U8 desc[UR6][R2.64+0x1], RZ ;  /* 0x000001ff02007986 */ /* 0x0003e8000c101106 */
[----:B------:R1:W-:Y:S01]  /*0750*/  STG.E.U8 desc[UR6][R2.64], R4 ;  /* 0x0000000402007986 */ /* 0x0003e2000c101106 */
[----:B------:R-:W-:Y:S05]  /*0760*/  BRA `(.L_x_4) ;  /* 0x0000000000387947 */ /* 0x000fea0003800000 */
.L_x_11:
[----:B------:R-:W-:Y:S01]  /*0770*/  IMAD.MOV.U32 R4, RZ, RZ, 0xff ;  /* 0x000000ffff047424 */ /* 0x000fe200078e00ff */
[----:B------:R3:W-:Y:S04]  /*0780*/  STG.E.U8 desc[UR6][R2.64], R9 ;  /* 0x0000000902007986 */ /* 0x0007e8000c101106 */
[----:B------:R3:W-:Y:S04]  /*0790*/  STG.E.U8 desc[UR6][R2.64+0x1], RZ ;  /* 0x000001ff02007986 */ /* 0x0007e8000c101106 */
[----:B------:R3:W-:Y:S01]  /*07a0*/  STG.E.U8 desc[UR6][R2.64+0x2], R4 ;  /* 0x0000020402007986 */ /* 0x0007e2000c101106 */
[----:B------:R-:W-:Y:S05]  /*07b0*/  BRA `(.L_x_4) ;  /* 0x0000000000247947 */ /* 0x000fea0003800000 */
.L_x_10:
[----:B------:R-:W-:Y:S01]  /*07c0*/  IMAD.MOV.U32 R4, RZ, RZ, 0xff ;  /* 0x000000ffff047424 */ /* 0x000fe200078e00ff */
[----:B------:R2:W-:Y:S04]  /*07d0*/  STG.E.U8 desc[UR6][R2.64+0x1], R5 ;  /* 0x0000010502007986 */ /* 0x0005e8000c101106 */
[----:B------:R2:W-:Y:S04]  /*07e0*/  STG.E.U8 desc[UR6][R2.64], RZ ;  /* 0x000000ff02007986 */ /* 0x0005e8000c101106 */
[----:B------:R2:W-:Y:S01]  /*07f0*/  STG.E.U8 desc[UR6][R2.64+0x2], R4 ;  /* 0x0000020402007986 */ /* 0x0005e2000c101106 */
[----:B------:R-:W-:Y:S05]  /*0800*/  BRA `(.L_x_4) ;  /* 0x0000000000107947 */ /* 0x000fea0003800000 */
.L_x_9:
[----:B------:R-:W-:Y:S01]  /*0810*/  IMAD.MOV.U32 R4, RZ, RZ, 0xff ;  /* 0x000000ffff047424 */ /* 0x000fe200078e00ff */
[----:B------:R1:W-:Y:S04]  /*0820*/  STG.E.U8 desc[UR6][R2.64+0x2], R9 ;  /* 0x0000020902007986 */ /* 0x0003e8000c101106 */
[----:B------:R1:W-:Y:S04]  /*0830*/  STG.E.U8 desc[UR6][R2.64], RZ ;  /* 0x000000ff02007986 */ /* 0x0003e8000c101106 */
[----:B------:R1:W-:Y:S02]  /*0840*/  STG.E.U8 desc[UR6][R2.64+0x1], R4 ;  /* 0x0000010402007986 */ /* 0x0003e4000c101106 */
.L_x_4:
[----:B------:R-:W-:Y:S05]  /*0850*/  BSYNC.RECONVERGENT B0 ;  /* 0x0000000000007941 */ /* 0x000fea0003800200 */
.L_x_3:
[----:B------:R-:W-:Y:S05]  /*0860*/  WARPSYNC.ALL ;  /* 0x0000000000007948 */ /* 0x000fea0003800000 */
[----:B------:R-:W-:Y:S01]  /*0870*/  VIADD R0, R0, 0x1 ;  /* 0x0000000100007836 */ /* 0x000fe20000000000 */
[----:B------:R-:W-:Y:S06]  /*0880*/  BRA.U UP0, `(.L_x_12) ;  /* 0xfffffff500f87547 */ /* 0x000fec000b83ffff */
[----:B------:R-:W-:Y:S05]  /*0890*/  EXIT ;  /* 0x000000000000794d */ /* 0x000fea0003800000 */
.L_x_13:
[----:B------:R-:W-:-:S00]  /*08a0*/  BRA `(.L_x_13) ;  /* 0xfffffffc00fc7947 */ /* 0x000fc0000383ffff */
[----:B------:R-:W-:-:S00]  /*08b0*/  NOP ;  /* 0x0000000000007918 */ /* 0x000fc00000000000 */
        /* <DEDUP_REMOVED lines=12> */
.L_x_42:


//--------------------- .text._Z6euclidPhPdi      --------------------------
	.section	.text._Z6euclidPhPdi,"ax",@progbits
	.align	128
        .global         _Z6euclidPhPdi
        .type           _Z6euclidPhPdi,@function
        .size           _Z6euclidPhPdi,(.L_x_43 - _Z6euclidPhPdi)
        .other          _Z6euclidPhPdi,@"STO_CUDA_ENTRY STV_DEFAULT"
_Z6euclidPhPdi:
.text._Z6euclidPhPdi:
[----:B------:R-:W-:Y:S01]  /*0000*/  LDC R1, c[0x0][0x37c] ;  /* 0x0000df00ff017b82 */ /* 0x000fe20000000800 */
[----:B------:R-:W0:Y:S07]  /*0010*/  S2R R0, SR_TID.X ;  /* 0x0000000000007919 */ /* 0x000e2e0000002100 */
[----:B------:R-:W0:Y:S01]  /*0020*/  LDC R3, c[0x0][0x390] ;  /* 0x0000e400ff037b82 */ /* 0x000e220000000800 */
[----:B------:R-:W1:Y:S01]  /*0030*/  LDCU.64 UR6, c[0x0][0x358] ;  /* 0x00006b00ff0677ac */ /* 0x000e620008000a00 */
[----:B------:R-:W-:Y:S01]  /*0040*/  UMOV UR4, URZ ;  /* 0x000000ff00047c82 */ /* 0x000fe20008000000 */
[----:B0-----:R-:W-:-:S04]  /*0050*/  IMAD R0, R3, 0x100, R0 ;  /* 0x0000010003007824 */ /* 0x001fc800078e0200 */
[----:B-1----:R-:W-:-:S07]  /*0060*/  IMAD.SHL.U32 R0, R0, 0x100, RZ ;  /* 0x0000010000007824 */ /* 0x002fce00078e00ff */
.L_x_40:
[----:B0-----:R-:W0:Y:S02]  /*0070*/  LDC.64 R4, c[0x0][0x388] ;  /* 0x0000e200ff047b82 */ /* 0x001e240000000a00 */
[----:B0-----:R-:W2:Y:S04]  /*0080*/  LDG.E.64 R10, desc[UR6][R4.64+0x8] ;  /* 0x00000806040a7981 */ /* 0x001ea8000c1e1b00 */
[----:B------:R-:W3:Y:S04]  /*0090*/  LDG.E.64 R6, desc[UR6][R4.64] ;  /* 0x0000000604067981 */ /* 0x000ee8000c1e1b00 */
[----:B------:R0:W4:Y:S01]  /*00a0*/  LDG.E.64 R2, desc[UR6][R4.64+0x10] ;  /* 0x0000100604027981 */ /* 0x000122000c1e1b00 */
[----:B------:R-:W-:Y:S01]  /*00b0*/  SHF.R.S32.HI R9, RZ, 0x1f, R0 ;  /* 0x0000001fff097819 */ /* 0x000fe20000011400 */
[----:B------:R-:W-:Y:S03]  /*00c0*/  BSSY.RECONVERGENT B1, `(.L_x_14) ;  /* 0x0000076000017945 */ /* 0x000fe60003800200 */
[----:B------:R-:W-:-:S04]  /*00d0*/  LEA.HI R9, R9, R0, RZ, 0xa ;  /* 0x0000000009097211 */ /* 0x000fc800078f50ff */
[----:B------:R-:W-:Y:S01]  /*00e0*/  SHF.R.S32.HI R15, RZ, 0xa, R9 ;  /* 0x0000000aff0f7819 */ /* 0x000fe20000011409 */
[----:B0-----:R-:W-:Y:S01]  /*00f0*/  IMAD.MOV.U32 R4, RZ, RZ, RZ ;  /* 0x000000ffff047224 */ /* 0x001fe200078e00ff */
[----:B------:R-:W-:Y:S02]  /*0100*/  LOP3.LUT R9, R9, 0xfffffc00, RZ, 0xc0, !PT ;  /* 0xfffffc0009097812 */ /* 0x000fe400078ec0ff */
[----:B------:R-:W0:Y:S03]  /*0110*/  I2F.F64 R12, R15 ;  /* 0x0000000f000c7312 */ /* 0x000e260000201c00 */
[----:B------:R-:W-:-:S05]  /*0120*/  IMAD.IADD R14, R0, 0x1, -R9 ;  /* 0x00000001000e7824 */ /* 0x000fca00078e0a09 */
[----:B------:R-:W1:Y:S01]  /*0130*/  I2F.F64 R8, R14 ;  /* 0x0000000e00087312 */ /* 0x000e620000201c00 */
[----:B0-----:R-:W-:Y:S02]  /*0140*/  DADD R12, R12, 0.5 ;  /* 0x3fe000000c0c7429 */ /* 0x001fe40000000000 */
[----:B-1----:R-:W-:Y:S02]  /*0150*/  DADD R8, R8, 0.5 ;  /* 0x3fe0000008087429 */ /* 0x002fe40000000000 */
[----:B--2---:R-:W-:Y:S02]  /*0160*/  DADD R10, R10, 2 ;  /* 0x400000000a0a7429 */ /* 0x004fe40000000000 */
[----:B---3--:R-:W-:-:S06]  /*0170*/  DADD R6, R6, 2 ;  /* 0x4000000006067429 */ /* 0x008fcc0000000000 */
[----:B----4-:R-:W-:Y:S02]  /*0180*/  DFMA R10, R2, R12, R10 ;  /* 0x0000000c020a722b */ /* 0x010fe4000000000a */
[----:B------:R-:W-:Y:S01]  /*0190*/  DFMA R6, R8, R2, R6 ;  /* 0x000000020806722b */ /* 0x000fe20000000006 */
[----:B------:R-:W-:-:S05]  /*01a0*/  MOV R2, 0x1 ;  /* 0x0000000100027802 */ /* 0x000fca0000000f00 */
[----:B------:R-:W-:Y:S02]  /*01b0*/  DMUL R10, R10, 1048576 ;  /* 0x413000000a0a7828 */ /* 0x000fe40000000000 */
[----:B------:R-:W-:-:S08]  /*01c0*/  DMUL R6, R6, 1048576 ;  /* 0x4130000006067828 */ /* 0x000fd00000000000 */
[----:B------:R0:W1:Y:S08]  /*01d0*/  F2I.U32.F64.TRUNC R11, R10 ;  /* 0x0000000a000b7311 */ /* 0x000070000030d000 */
[----:B------:R0:W2:Y:S02]  /*01e0*/  F2I.U32.F64.TRUNC R6, R6 ;  /* 0x0000000600067311 */ /* 0x0000a4000030d000 */
.L_x_39:
[----:B-12---:R-:W-:Y:S01]  /*01f0*/  ISETP.GT.U32.AND P0, PT, R6, R11, PT ;  /* 0x0000000b0600720c */ /* 0x006fe20003f04070 */
[----:B------:R-:W-:-:S12]  /*0200*/  BSSY.RELIABLE B0, `(.L_x_15) ;  /* 0x0000009000007945 */ /* 0x000fd80003800100 */
[----:B------:R-:W-:Y:S02]  /*0210*/  @P0 IMAD.IADD R6, R6, 0x1, -R11 ;  /* 0x0000000106060824 */ /* 0x000fe400078e0a0b */
[----:B------:R-:W-:Y:S01]  /*0220*/  @P0 VIADD R4, R4, 0x1 ;  /* 0x0000000104040836 */ /* 0x000fe20000000000 */
[----:B------:R-:W-:Y:S06]  /*0230*/  @P0 BRA `(.L_x_16) ;  /* 0x0000000000140947 */ /* 0x000fec0003800000 */
[----:B------:R-:W-:Y:S02]  /*0240*/  ISETP.GT.U32.AND P0, PT, R11, R6, PT ;  /* 0x000000060b00720c */ /* 0x000fe40003f04070 */
[----:B------:R-:W-:-:S11]  /*0250*/  MOV R5, R2 ;  /* 0x0000000200057202 */ /* 0x000fd60000000f00 */
[----:B------:R-:W-:Y:S05]  /*0260*/  @!P0 BREAK.RELIABLE B0 ;  /* 0x0000000000008942 */ /* 0x000fea0003800100 */
[----:B------:R-:W-:Y:S05]  /*0270*/  @!P0 BRA `(.L_x_17) ;  /* 0x0000000400688947 */ /* 0x000fea0003800000 */
[----:B------:R-:W-:-:S07]  /*0280*/  IMAD.IADD R11, R11, 0x1, -R6 ;  /* 0x000000010b0b7824 */ /* 0x000fce00078e0a06 */
.L_x_16:
[----:B------:R-:W-:Y:S05]  /*0290*/  BSYNC.RELIABLE B0 ;  /* 0x0000000000007941 */ /* 0x000fea0003800100 */
.L_x_15:
[----:B------:R-:W-:Y:S01]  /*02a0*/  ISETP.GT.U32.AND P0, PT, R6, R11, PT ;  /* 0x0000000b0600720c */ /* 0x000fe20003f04070 */
[----:B------:R-:W-:-:S12]  /*02b0*/  BSSY.RELIABLE B2, `(.L_x_18) ;  /* 0x000000a000027945 */ /* 0x000fd80003800100 */
[----:B------:R-:W-:Y:S05]  /*02c0*/  @P0 BRA `(.L_x_19) ;  /* 0x0000000000180947 */ /* 0x000fea0003800000 */
[----:B------:R-:W-:-:S13]  /*02d0*/  ISETP.GT.U32.AND P0, PT, R11, R6, PT ;  /* 0x000000060b00720c */ /* 0x000fda0003f04070 */
[----:B------:R-:W-:Y:S05]  /*02e0*/  @!P0 BREAK.RELIABLE B2 ;  /* 0x0000000000028942 */ /* 0x000fea0003800100 */
[----:B------:R-:W-:Y:S01]  /*02f0*/  @P0 IMAD.IADD R11, R11, 0x1, -R6 ;  /* 0x000000010b0b0824 */ /* 0x000fe200078e0a06 */
[----:B------:R-:W-:Y:S06]  /*0300*/  @P0 BRA `(.L_x_20) ;  /* 0x0000000000100947 */ /* 0x000fec0003800000 */
[----:B------:R-:W-:Y:S01]  /*0310*/  VIADD R5, R2, 0x1 ;  /* 0x0000000102057836 */ /* 0x000fe20000000000 */
[----:B------:R-:W-:Y:S06]  /*0320*/  BRA `(.L_x_17) ;  /* 0x00000004003c7947 */ /* 0x000fec0003800000 */
.L_x_19:
[----:B------:R-:W-:Y:S01]  /*0330*/  IADD3 R6, PT, PT, R6, -R11, RZ ;  /* 0x8000000b06067210 */ /* 0x000fe20007ffe0ff */
[----:B------:R-:W-:-:S07]  /*0340*/  VIADD R4, R4, 0x1 ;  /* 0x0000000104047836 */ /* 0x000fce0000000000 */
.L_x_20:
[----:B------:R-:W-:Y:S05]  /*0350*/  BSYNC.RELIABLE B2 ;  /* 0x0000000000027941 */ /* 0x000fea0003800100 */
.L_x_18:
        /* <DEDUP_REMOVED lines=9> */
.L_x_22:
[----:B------:R-:W-:Y:S01]  /*03f0*/  IADD3 R6, PT, PT, R6, -R11, RZ ;  /* 0x8000000b06067210 */ /* 0x000fe20007ffe0ff */
[----:B------:R-:W-:-:S07]  /*0400*/  VIADD R4, R4, 0x1 ;  /* 0x0000000104047836 */ /* 0x000fce0000000000 */
.L_x_23:
[----:B------:R-:W-:Y:S05]  /*0410*/  BSYNC.RELIABLE B2 ;  /* 0x0000000000027941 */ /* 0x000fea0003800100 */
.L_x_21:
        /* <DEDUP_REMOVED lines=9> */
.L_x_25:
[----:B------:R-:W-:Y:S01]  /*04b0*/  IADD3 R6, PT, PT, R6, -R11, RZ ;  /* 0x8000000b06067210 */ /* 0x000fe20007ffe0ff */
[----:B------:R-:W-:-:S07]  /*04c0*/  VIADD R4, R4, 0x1 ;  /* 0x0000000104047836 */ /* 0x000fce0000000000 */
.L_x_26:
[----:B------:R-:W-:Y:S05]  /*04d0*/  BSYNC.RELIABLE B2 ;  /* 0x0000000000027941 */ /* 0x000fea0003800100 */
.L_x_24:
        /* <DEDUP_REMOVED lines=9> */
.L_x_28:
[----:B------:R-:W-:Y:S01]  /*0570*/  IADD3 R6, PT, PT, R6, -R11, RZ ;  /* 0x8000000b06067210 */ /* 0x000fe20007ffe0ff */
[----:B------:R-:W-:-:S07]  /*0580*/  VIADD R4, R4, 0x1 ;  /* 0x0000000104047836 */ /* 0x000fce0000000000 */
.L_x_29:
[----:B------:R-:W-:Y:S05]  /*0590*/  BSYNC.RELIABLE B2 ;  /* 0x0000000000027941 */ /* 0x000fea0003800100 */
.L_x_27:
        /* <DEDUP_REMOVED lines=9> */
.L_x_31:
[----:B------:R-:W-:Y:S01]  /*0630*/  IADD3 R6, PT, PT, R6, -R11, RZ ;  /* 0x8000000b06067210 */ /* 0x000fe20007ffe0ff */
[----:B------:R-:W-:-:S07]  /*0640*/  VIADD R4, R4, 0x1 ;  /* 0x0000000104047836 */ /* 0x000fce0000000000 */
.L_x_32:
[----:B------:R-:W-:Y:S05]  /*0650*/  BSYNC.RELIABLE B2 ;  /* 0x0000000000027941 */ /* 0x000fea0003800100 */
.L_x_30:
        /* <DEDUP_REMOVED lines=9> */
.L_x_34:
[----:B------:R-:W-:Y:S01]  /*06f0*/  IADD3 R6, PT, PT, R6, -R11, RZ ;  /* 0x8000000b06067210 */ /* 0x000fe20007ffe0ff */
[----:B------:R-:W-:-:S07]  /*0700*/  VIADD R4, R4, 0x1 ;  /* 0x0000000104047836 */ /* 0x000fce0000000000 */
.L_x_35:
[----:B------:R-:W-:Y:S05]  /*0710*/  BSYNC.RELIABLE B2 ;  /* 0x0000000000027941 */ /* 0x000fea0003800100 */
.L_x_33:
        /* <DEDUP_REMOVED lines=9> */
.L_x_37:
[----:B------:R-:W-:Y:S01]  /*07b0*/  IADD3 R6, PT, PT, R6, -R11, RZ ;  /* 0x8000000b06067210 */ /* 0x000fe20007ffe0ff */
[----:B------:R-:W-:-:S07]  /*07c0*/  VIADD R4, R4, 0x1 ;  /* 0x0000000104047836 */ /* 0x000fce0000000000 */
.L_x_38:
[----:B------:R-:W-:Y:S05]  /*07d0*/  BSYNC.RELIABLE B2 ;  /* 0x0000000000027941 */ /* 0x000fea0003800100 */
.L_x_36:
[----:B------:R-:W-:-:S05]  /*07e0*/  VIADD R2, R2, 0x8 ;  /* 0x0000000802027836 */ /* 0x000fca0000000000 */
[----:B------:R-:W-:-:S13]  /*07f0*/  ISETP.NE.AND P0, PT, R2, 0x3e9, PT ;  /* 0x000003e90200780c */ /* 0x000fda0003f05270 */
[----:B------:R-:W-:Y:S05]  /*0800*/  @P0 BRA `(.L_x_39) ;  /* 0xfffffff800780947 */ /* 0x000fea000383ffff */
[----:B------:R-:W-:-:S07]  /*0810*/  IMAD.MOV.U32 R5, RZ, RZ, 0x3e9 ;  /* 0x000003e9ff057424 */ /* 0x000fce00078e00ff */
.L_x_17:
[----:B------:R-:W-:Y:S05]  /*0820*/  BSYNC.RECONVERGENT B1 ;  /* 0x0000000000017941 */ /* 0x000fea0003800200 */
.L_x_14:
[----:B------:R-:W-:Y:S05]  /*0830*/  WARPSYNC.ALL ;  /* 0x0000000000007948 */ /* 0x000fea0003800000 */
[-C--:B0-----:R-:W-:Y:S01]  /*0840*/  IABS R7, R5.reuse ;  /* 0x0000000500077213 */ /* 0x081fe20000000000 */
[----:B------:R-:W-:Y:S01]  /*0850*/  IMAD R4, R4, 0xff, RZ ;  /* 0x000000ff04047824 */ /* 0x000fe200078e02ff */
[----:B------:R-:W-:Y:S01]  /*0860*/  IABS R10, R5 ;  /* 0x00000005000a7213 */ /* 0x000fe20000000000 */
[----:B------:R-:W0:Y:S01]  /*0870*/  LDCU.64 UR8, c[0x0][0x380] ;  /* 0x00007000ff0877ac */ /* 0x000e220008000a00 */
[----:B------:R-:W1:Y:S03]  /*0880*/  I2F.RP R6, R7 ;  /* 0x0000000700067306 */ /* 0x000e660000209400 */
[----:B------:R-:W-:Y:S01]  /*0890*/  IMAD.MOV R10, RZ, RZ, -R10 ;  /* 0x000000ffff0a7224 */ /* 0x000fe200078e0a0a */
[----:B------:R-:W-:-:S04]  /*08a0*/  UIADD3 UR4, UPT, UPT, UR4, 0x1, URZ ;  /* 0x0000000104047890 */ /* 0x000fc8000fffe0ff */
[----:B------:R-:W-:Y:S01]  /*08b0*/  UISETP.NE.AND UP0, UPT, UR4, 0x100, UPT ;  /* 0x000001000400788c */ /* 0x000fe2000bf05270 */
[----:B-1----:R-:W1:Y:S02]  /*08c0*/  MUFU.RCP R6, R6 ;  /* 0x0000000600067308 */ /* 0x002e640000001000 */
[----:B-1----:R-:W-:Y:S02]  /*08d0*/  IADD3 R2, PT, PT, R6, 0xffffffe, RZ ;  /* 0x0ffffffe06027810 */ /* 0x002fe40007ffe0ff */
[----:B------:R-:W-:-:S04]  /*08e0*/  IABS R6, R4 ;  /* 0x0000000400067213 */ /* 0x000fc80000000000 */
[----:B------:R1:W2:Y:S01]  /*08f0*/  F2I.FTZ.U32.TRUNC.NTZ R3, R2 ;  /* 0x0000000200037305 */ /* 0x0002a2000021f000 */
[----:B------:R-:W-:-:S04]  /*0900*/  LOP3.LUT R4, R4, R5, RZ, 0x3c, !PT ;  /* 0x0000000504047212 */ /* 0x000fc800078e3cff */
[----:B------:R-:W-:Y:S01]  /*0910*/  ISETP.GE.AND P1, PT, R4, RZ, PT ;  /* 0x000000ff0400720c */ /* 0x000fe20003f26270 */
[C---:B------:R-:W-:Y:S02]  /*0920*/  IMAD R4, R0.reuse, 0x3, RZ ;  /* 0x0000000300047824 */ /* 0x040fe400078e02ff */
[----:B------:R-:W-:Y:S02]  /*0930*/  VIADD R0, R0, 0x1 ;  /* 0x0000000100007836 */ /* 0x000fe40000000000 */
[----:B-1----:R-:W-:Y:S02]  /*0940*/  HFMA2 R2, -RZ, RZ, 0, 0 ;  /* 0x00000000ff027431 */ /* 0x002fe400000001ff */
[----:B--2---:R-:W-:-:S04]  /*0950*/  IMAD.MOV R8, RZ, RZ, -R3 ;  /* 0x000000ffff087224 */ /* 0x004fc800078e0a03 */
[----:B------:R-:W-:-:S04]  /*0960*/  IMAD R9, R8, R7, RZ ;  /* 0x0000000708097224 */ /* 0x000fc800078e02ff */
[----:B------:R-:W-:-:S04]  /*0970*/  IMAD.HI.U32 R3, R3, R9, R2 ;  /* 0x0000000903037227 */ /* 0x000fc800078e0002 */
[----:B------:R-:W-:Y:S02]  /*0980*/  IMAD.MOV.U32 R2, RZ, RZ, R10 ;  /* 0x000000ffff027224 */ /* 0x000fe400078e000a */
[----:B------:R-:W-:-:S04]  /*0990*/  IMAD.HI.U32 R3, R3, R6, RZ ;  /* 0x0000000603037227 */ /* 0x000fc800078e00ff */
[----:B------:R-:W-:-:S05]  /*09a0*/  IMAD R2, R3, R2, R6 ;  /* 0x0000000203027224 */ /* 0x000fca00078e0206 */
[----:B------:R-:W-:-:S13]  /*09b0*/  ISETP.GT.U32.AND P2, PT, R7, R2, PT ;  /* 0x000000020700720c */ /* 0x000fda0003f44070 */
[----:B------:R-:W-:Y:S01]  /*09c0*/  @!P2 IMAD.IADD R2, R2, 0x1, -R7 ;  /* 0x000000010202a824 */ /* 0x000fe200078e0a07 */
[----:B------:R-:W-:Y:S02]  /*09d0*/  @!P2 IADD3 R3, PT, PT, R3, 0x1, RZ ;  /* 0x000000010303a810 */ /* 0x000fe40007ffe0ff */
[----:B------:R-:W-:Y:S02]  /*09e0*/  ISETP.NE.AND P2, PT, R5, RZ, PT ;  /* 0x000000ff0500720c */ /* 0x000fe40003f45270 */
[----:B------:R-:W-:-:S13]  /*09f0*/  ISETP.GE.U32.AND P0, PT, R2, R7, PT ;  /* 0x000000070200720c */ /* 0x000fda0003f06070 */
[----:B------:R-:W-:Y:S01]  /*0a00*/  @P0 VIADD R3, R3, 0x1 ;  /* 0x0000000103030836 */ /* 0x000fe20000000000 */
[----:B0-----:R-:W-:-:S03]  /*0a10*/  IADD3 R2, P0, PT, R4, UR8, RZ ;  /* 0x0000000804027c10 */ /* 0x001fc6000ff1e0ff */
[----:B------:R-:W-:Y:S01]  /*0a20*/  IMAD.MOV.U32 R7, RZ, RZ, R3 ;  /* 0x000000ffff077224 */ /* 0x000fe200078e0003 */
[----:B------:R-:W-:-:S04]  /*0a30*/  LEA.HI.X.SX32 R3, R4, UR9, 0x1, P0 ;  /* 0x0000000904037c11 */ /* 0x000fc800080f0eff */
[----:B------:R-:W-:Y:S02]  /*0a40*/  @!P1 IADD3 R7, PT, PT, -R7, RZ, RZ ;  /* 0x000000ff07079210 */ /* 0x000fe40007ffe1ff */
[----:B------:R-:W-:-:S05]  /*0a50*/  @!P2 LOP3.LUT R7, RZ, R5, RZ, 0x33, !PT ;  /* 0x00000005ff07a212 */ /* 0x000fca00078e33ff */
[----:B------:R0:W-:Y:S04]  /*0a60*/  STG.E.U8 desc[UR6][R2.64], R7 ;  /* 0x0000000702007986 */ /* 0x0001e8000c101106 */
[----:B------:R0:W-:Y:S04]  /*0a70*/  STG.E.U8 desc[UR6][R2.64+0x1], R7 ;  /* 0x0000010702007986 */ /* 0x0001e8000c101106 */
[----:B------:R0:W-:Y:S01]  /*0a80*/  STG.E.U8 desc[UR6][R2.64+0x2], R7 ;  /* 0x0000020702007986 */ /* 0x0001e2000c101106 */
[----:B------:R-:W-:Y:S05]  /*0a90*/  BRA.U UP0, `(.L_x_40) ;  /* 0xfffffff500747547 */ /* 0x000fea000b83ffff */
[----:B------:R-:W-:Y:S05]  /*0aa0*/  EXIT ;  /* 0x000000000000794d */ /* 0x000fea0003800000 */
.L_x_41:
        /* <DEDUP_REMOVED lines=13> */
.L_x_43:


//--------------------- .nv.shared.reserved.0     --------------------------
	.section	.nv.shared.reserved.0,"aw",@nobits
	.weak		__nv_reservedSMEM_offset_0_alias
	.size		__nv_reservedSMEM_offset_0_alias, 0, 64
	.other		__nv_reservedSMEM_offset_0_alias,@"STO_CUDA_RESERVED_SHARED STV_DEFAULT"
__nv_reservedSMEM_offset_0_alias:
	.zero		0
	.zero		64


//--------------------- .nv.constant0._Z10mandelbrotPhPdi --------------------------
	.section	.nv.constant0._Z10mandelbrotPhPdi,"a",@progbits
	.sectionflags	@""
	.align	4
.nv.constant0._Z10mandelbrotPhPdi:
	.zero		916


//--------------------- .nv.constant0._Z6euclidPhPdi --------------------------
	.section	.nv.constant0._Z6euclidPhPdi,"a",@progbits
	.sectionflags	@""
	.align	4
.nv.constant0._Z6euclidPhPdi:
	.zero		916


//--------------------- SYMBOLS --------------------------

	.type		.nv.reservedSmem.offset0,@object
	.size		.nv.reservedSmem.offset0,0x4
